	.headerflags	@"EF_CUDA_TEXMODE_UNIFIED EF_CUDA_64BIT_ADDRESS EF_CUDA_ACCELERATORS EF_CUDA_SM90 EF_CUDA_VIRTUAL_SM(EF_CUDA_SM90)"
	.elftype	@"ET_EXEC"


//--------------------- .nv.info                  --------------------------
	.section	.nv.info,"",@"SHT_CUDA_INFO"
	.align	4


	//----- nvinfo : EIATTR_REGCOUNT
	.align		4
        /*0000*/ 	.byte	0x04, 0x2f
        /*0002*/ 	.short	(.L_1 - .L_0)
	.align		4
.L_0:
        /*0004*/ 	.word	index@(triton_poi_fused__softmax_mul_sum_12)
        /*0008*/ 	.word	0x0000004e


	//----- nvinfo : EIATTR_MIN_STACK_SIZE
	.align		4
.L_1:
        /*000c*/ 	.byte	0x04, 0x12
        /*000e*/ 	.short	(.L_3 - .L_2)
	.align		4
.L_2:
        /*0010*/ 	.word	index@(triton_poi_fused__softmax_mul_sum_12)
        /*0014*/ 	.word	0x00000000


	//----- nvinfo : EIATTR_FRAME_SIZE
	.align		4
.L_3:
        /*0018*/ 	.byte	0x04, 0x11
        /*001a*/ 	.short	(.L_5 - .L_4)
	.align		4
.L_4:
        /*001c*/ 	.word	index@(triton_poi_fused__softmax_mul_sum_12)
        /*0020*/ 	.word	0x00000000


	//----- nvinfo : EIATTR_MIN_STACK_SIZE
	.align		4
.L_5:
        /*0024*/ 	.byte	0x04, 0x12
        /*0026*/ 	.short	(.L_7 - .L_6)
	.align		4
.L_6:
        /*0028*/ 	.word	index@(triton_poi_fused__softmax_mul_sum_12)
        /*002c*/ 	.word	0x00000000
.L_7:


//--------------------- .nv.info.triton_poi_fused__softmax_mul_sum_12 --------------------------
	.section	.nv.info.triton_poi_fused__softmax_mul_sum_12,"",@"SHT_CUDA_INFO"
	.sectionflags	@""
	.align	4


	//----- nvinfo : EIATTR_CUDA_API_VERSION
	.align		4
        /*0000*/ 	.byte	0x04, 0x37
        /*0002*/ 	.short	(.L_9 - .L_8)
.L_8:
        /*0004*/ 	.word	0x0000007c


	//----- nvinfo : EIATTR_KPARAM_INFO
	.align		4
.L_9:
        /*0008*/ 	.byte	0x04, 0x17
        /*000a*/ 	.short	(.L_11 - .L_10)
.L_10:
        /*000c*/ 	.word	0x00000000
        /*0010*/ 	.short	0x0004
        /*0012*/ 	.short	0x001c
        /*0014*/ 	.byte	0x00, 0xf0, 0x11, 0x00


	//----- nvinfo : EIATTR_KPARAM_INFO
	.align		4
.L_11:
        /*0018*/ 	.byte	0x04, 0x17
        /*001a*/ 	.short	(.L_13 - .L_12)
.L_12:
        /*001c*/ 	.word	0x00000000
        /*0020*/ 	.short	0x0003
        /*0022*/ 	.short	0x0018
        /*0024*/ 	.byte	0x00, 0xf0, 0x11, 0x00


	//----- nvinfo : EIATTR_KPARAM_INFO
	.align		4
.L_13:
        /*0028*/ 	.byte	0x04, 0x17
        /*002a*/ 	.short	(.L_15 - .L_14)
.L_14:
        /*002c*/ 	.word	0x00000000
        /*0030*/ 	.short	0x0002
        /*0032*/ 	.short	0x0010
        /*0034*/ 	.byte	0x00, 0xf4, 0x21, 0x00


	//----- nvinfo : EIATTR_KPARAM_INFO
	.align		4
.L_15:
        /*0038*/ 	.byte	0x04, 0x17
        /*003a*/ 	.short	(.L_17 - .L_16)
.L_16:
        /*003c*/ 	.word	0x00000000
        /*0040*/ 	.short	0x0001
        /*0042*/ 	.short	0x0008
        /*0044*/ 	.byte	0x00, 0xf4, 0x21, 0x00


	//----- nvinfo : EIATTR_KPARAM_INFO
	.align		4
.L_17:
        /*0048*/ 	.byte	0x04, 0x17
        /*004a*/ 	.short	(.L_19 - .L_18)
.L_18:
        /*004c*/ 	.word	0x00000000
        /*0050*/ 	.short	0x0000
        /*0052*/ 	.short	0x0000
        /*0054*/ 	.byte	0x00, 0xf4, 0x21, 0x00


	//----- nvinfo : EIATTR_SPARSE_MMA_MASK
	.align		4
.L_19:
        /*0058*/ 	.byte	0x03, 0x50
        /*005a*/ 	.short	0x0000


	//----- nvinfo : EIATTR_MAXREG_COUNT
	.align		4
        /*005c*/ 	.byte	0x03, 0x1b
        /*005e*/ 	.short	0x00ff


	//----- nvinfo : EIATTR_EXIT_INSTR_OFFSETS
	.align		4
        /*0060*/ 	.byte	0x04, 0x1c
        /*0062*/ 	.short	(.L_21 - .L_20)


	//   ....[0]....
.L_20:
        /*0064*/ 	.word	0x00001560


	//   ....[1]....
        /*0068*/ 	.word	0x000015b0


	//----- nvinfo : EIATTR_REQNTID
	.align		4
.L_21:
        /*006c*/ 	.byte	0x04, 0x10
        /*006e*/ 	.short	(.L_23 - .L_22)
.L_22:
        /*0070*/ 	.word	0x00000100
        /*0074*/ 	.word	0x00000001
        /*0078*/ 	.word	0x00000001


	//----- nvinfo : EIATTR_CBANK_PARAM_SIZE
	.align		4
.L_23:
        /*007c*/ 	.byte	0x03, 0x19
        /*007e*/ 	.short	0x0020


	//----- nvinfo : EIATTR_PARAM_CBANK
	.align		4
        /*0080*/ 	.byte	0x04, 0x0a
        /*0082*/ 	.short	(.L_25 - .L_24)
	.align		4
.L_24:
        /*0084*/ 	.word	index@(.nv.constant0.triton_poi_fused__softmax_mul_sum_12)
        /*0088*/ 	.short	0x0210
        /*008a*/ 	.short	0x0020


	//----- nvinfo : EIATTR_SW_WAR
	.align		4
.L_25:
        /*008c*/ 	.byte	0x04, 0x36
        /*008e*/ 	.short	(.L_27 - .L_26)
.L_26:
        /*0090*/ 	.word	0x00000008
.L_27:


//--------------------- .nv.callgraph             --------------------------
	.section	.nv.callgraph,"",@"SHT_CUDA_CALLGRAPH"
	.align	4
	.sectionentsize	8
	.align		4
        /*0000*/ 	.word	0x00000000
	.align		4
        /*0004*/ 	.word	0xffffffff
	.align		4
        /*0008*/ 	.word	0x00000000
	.align		4
        /*000c*/ 	.word	0xfffffffe
	.align		4
        /*0010*/ 	.word	0x00000000
	.align		4
        /*0014*/ 	.word	0xfffffffd
	.align		4
        /*0018*/ 	.word	0x00000000
	.align		4
        /*001c*/ 	.word	0xfffffffc


//--------------------- .text.triton_poi_fused__softmax_mul_sum_12 --------------------------
	.section	.text.triton_poi_fused__softmax_mul_sum_12,"ax",@progbits
	.sectionflags	@"SHF_BARRIERS=1"
	.align	128
        .global         triton_poi_fused__softmax_mul_sum_12
        .type           triton_poi_fused__softmax_mul_sum_12,@function
        .size           triton_poi_fused__softmax_mul_sum_12,(.L_x_1 - triton_poi_fused__softmax_mul_sum_12)
        .other          triton_poi_fused__softmax_mul_sum_12,@"STO_CUDA_ENTRY STV_DEFAULT"
triton_poi_fused__softmax_mul_sum_12:
.text.triton_poi_fused__softmax_mul_sum_12:
[----:B------:R-:W0:Y:S01]  /*0000*/  LDC R1, c[0x0][0x28] ;  /* 0x00000a00ff017b82 */ /* 0x000e220000000800 */
[----:B------:R-:W1:Y:S07]  /*0010*/  S2R R5, SR_TID.X ;  /* 0x0000000000057919 */ /* 0x000e6e0000002100 */
[----:B------:R-:W2:Y:S01]  /*0020*/  LDC.64 R68, c[0x0][0x210] ;  /* 0x00008400ff447b82 */ /* 0x000ea20000000a00 */
[----:B------:R-:W-:Y:S02]  /*0030*/  CS2R R8, SRZ ;  /* 0x0000000000087805 */ /* 0x000fe4000001ff00 */
[----:B------:R-:W-:Y:S01]  /*0040*/  CS2R R10, SRZ ;  /* 0x00000000000a7805 */ /* 0x000fe2000001ff00 */
[----:B------:R-:W3:Y:S01]  /*0050*/  S2R R0, SR_CTAID.Y ;  /* 0x0000000000007919 */ /* 0x000ee20000002600 */
[----:B------:R-:W-:-:S02]  /*0060*/  CS2R R12, SRZ ;  /* 0x00000000000c7805 */ /* 0x000fc4000001ff00 */
[----:B------:R-:W-:Y:S01]  /*0070*/  CS2R R14, SRZ ;  /* 0x00000000000e7805 */ /* 0x000fe2000001ff00 */
[----:B------:R-:W-:Y:S01]  /*0080*/  ULDC.64 UR6, c[0x0][0x208] ;  /* 0x0000820000067ab9 */ /* 0x000fe20000000a00 */
[----:B------:R-:W4:Y:S01]  /*0090*/  S2R R2, SR_CTAID.X ;  /* 0x0000000000027919 */ /* 0x000f220000002500 */
[----:B------:R-:W5:Y:S01]  /*00a0*/  LDC.64 R62, c[0x0][0x218] ;  /* 0x00008600ff3e7b82 */ /* 0x000f620000000a00 */
[----:B-1----:R-:W-:Y:S01]  /*00b0*/  SHF.R.U32.HI R3, RZ, 0x4, R5 ;  /* 0x00000004ff037819 */ /* 0x002fe20000011605 */
[----:B------:R-:W-:Y:S02]  /*00c0*/  IMAD.SHL.U32 R5, R5, 0x4, RZ ;  /* 0x0000000405057824 */ /* 0x000fe400078e00ff */
[----:B---3--:R-:W-:Y:S01]  /*00d0*/  IMAD.SHL.U32 R4, R0, 0x40, RZ ;  /* 0x0000004000047824 */ /* 0x008fe200078e00ff */
[----:B------:R-:W-:Y:S02]  /*00e0*/  SHF.R.S32.HI R0, RZ, 0x19, R0 ;  /* 0x00000019ff007819 */ /* 0x000fe40000011400 */
[----:B------:R-:W-:-:S02]  /*00f0*/  SGXT.U32 R3, R3, 0x4 ;  /* 0x000000040303781a */ /* 0x000fc40000000000 */
[----:B----4-:R-:W-:Y:S02]  /*0100*/  SHF.L.U32 R2, R2, 0x6, RZ ;  /* 0x0000000602027819 */ /* 0x010fe400000006ff */
[----:B------:R-:W-:Y:S02]  /*0110*/  SGXT R0, R0, 0x1 ;  /* 0x000000010000781a */ /* 0x000fe40000000200 */
[----:B------:R-:W-:Y:S02]  /*0120*/  LOP3.LUT R53, R4, R3, RZ, 0xfc, !PT ;  /* 0x0000000304357212 */ /* 0x000fe400078efcff */
[----:B------:R-:W-:Y:S02]  /*0130*/  LOP3.LUT R6, R2, 0x3c, R5, 0xf8, !PT ;  /* 0x0000003c02067812 */ /* 0x000fe400078ef805 */
[----:B------:R-:W-:Y:S02]  /*0140*/  LEA.HI R59, R0, R53, RZ, 0xc ;  /* 0x00000035003b7211 */ /* 0x000fe400078f60ff */
[C---:B------:R-:W-:Y:S01]  /*0150*/  ISETP.GE.AND P0, PT, R6.reuse, 0x200, PT ;  /* 0x000002000600780c */ /* 0x040fe20003f06270 */
[C---:B------:R-:W-:Y:S01]  /*0160*/  VIADD R48, R6.reuse, 0x800000 ;  /* 0x0080000006307836 */ /* 0x040fe20000000000 */
[----:B------:R-:W-:Y:S01]  /*0170*/  SHF.R.S32.HI R59, RZ, 0xc, R59 ;  /* 0x0000000cff3b7819 */ /* 0x000fe2000001143b */
[----:B------:R-:W-:-:S03]  /*0180*/  VIADD R54, R6, 0x800 ;  /* 0x0000080006367836 */ /* 0x000fc60000000000 */
[----:B------:R-:W-:Y:S01]  /*0190*/  LEA R29, R53, R48, 0x9 ;  /* 0x00000030351d7211 */ /* 0x000fe200078e48ff */
[----:B------:R-:W-:-:S04]  /*01a0*/  IMAD R27, R59, 0x200, R54 ;  /* 0x000002003b1b7824 */ /* 0x000fc800078e0236 */
[----:B-----5:R-:W-:-:S04]  /*01b0*/  IMAD.WIDE R28, R29, 0x4, R62 ;  /* 0x000000041d1c7825 */ /* 0x020fc800078e023e */
[----:B--2---:R-:W-:Y:S01]  /*01c0*/  IMAD.WIDE R26, R27, 0x4, R68 ;  /* 0x000000041b1a7825 */ /* 0x004fe200078e0244 */
[----:B------:R1:W2:Y:S04]  /*01d0*/  @!P0 LDG.E.EL.128 R12, desc[UR6][R28.64] ;  /* 0x000000061c0c8981 */ /* 0x0002a8000c2e1d00 */
[----:B------:R3:W2:Y:S01]  /*01e0*/  @!P0 LDG.E.EL.128 R8, desc[UR6][R26.64] ;  /* 0x000000061a088981 */ /* 0x0006a2000c2e1d00 */
[----:B------:R-:W-:Y:S02]  /*01f0*/  LOP3.LUT R7, R4, 0x20, R3, 0xfe, !PT ;  /* 0x0000002004077812 */ /* 0x000fe400078efe03 */
[----:B------:R-:W-:Y:S02]  /*0200*/  CS2R R24, SRZ ;  /* 0x0000000000187805 */ /* 0x000fe4000001ff00 */
[----:B------:R-:W-:Y:S01]  /*0210*/  LOP3.LUT R49, R4, 0x10, R3, 0xfe, !PT ;  /* 0x0000001004317812 */ /* 0x000fe200078efe03 */
[----:B------:R-:W-:Y:S01]  /*0220*/  IMAD R45, R59, 0x200, R6 ;  /* 0x000002003b2d7824 */ /* 0x000fe200078e0206 */
[----:B------:R-:W-:-:S02]  /*0230*/  LEA.HI R55, R0, R7, RZ, 0xc ;  /* 0x0000000700377211 */ /* 0x000fc400078f60ff */
[----:B-1----:R-:W-:Y:S02]  /*0240*/  CS2R R28, SRZ ;  /* 0x00000000001c7805 */ /* 0x002fe4000001ff00 */
[----:B------:R-:W-:Y:S02]  /*0250*/  LEA.HI R57, R0, R49, RZ, 0xc ;  /* 0x0000003100397211 */ /* 0x000fe400078f60ff */
[----:B------:R-:W-:Y:S02]  /*0260*/  CS2R R30, SRZ ;  /* 0x00000000001e7805 */ /* 0x000fe4000001ff00 */
[----:B------:R-:W-:Y:S02]  /*0270*/  SHF.R.S32.HI R55, RZ, 0xc, R55 ;  /* 0x0000000cff377819 */ /* 0x000fe40000011437 */
[----:B---3--:R-:W-:Y:S02]  /*0280*/  CS2R R26, SRZ ;  /* 0x00000000001a7805 */ /* 0x008fe4000001ff00 */
[----:B------:R-:W-:Y:S01]  /*0290*/  SHF.R.S32.HI R57, RZ, 0xc, R57 ;  /* 0x0000000cff397819 */ /* 0x000fe20000011439 */
[----:B------:R-:W-:Y:S01]  /*02a0*/  IMAD.WIDE R44, R45, 0x4, R68 ;  /* 0x000000042d2c7825 */ /* 0x000fe200078e0244 */
[----:B------:R-:W-:-:S02]  /*02b0*/  LEA R39, R55, R54, 0x9 ;  /* 0x0000003637277211 */ /* 0x000fc400078e48ff */
[----:B------:R-:W-:Y:S02]  /*02c0*/  CS2R R16, SRZ ;  /* 0x0000000000107805 */ /* 0x000fe4000001ff00 */
[----:B------:R-:W-:Y:S01]  /*02d0*/  LEA R51, R7, R48, 0x9 ;  /* 0x0000003007337211 */ /* 0x000fe200078e48ff */
[----:B------:R-:W-:Y:S01]  /*02e0*/  IMAD R47, R53, 0x200, R6 ;  /* 0x00000200352f7824 */ /* 0x000fe200078e0206 */
[----:B------:R-:W-:Y:S01]  /*02f0*/  CS2R R36, SRZ ;  /* 0x0000000000247805 */ /* 0x000fe2000001ff00 */
[----:B------:R-:W-:Y:S01]  /*0300*/  IMAD.WIDE R38, R39, 0x4, R68 ;  /* 0x0000000427267825 */ /* 0x000fe200078e0244 */
[----:B------:R-:W-:Y:S02]  /*0310*/  CS2R R18, SRZ ;  /* 0x0000000000127805 */ /* 0x000fe4000001ff00 */
[----:B------:R-:W-:Y:S02]  /*0320*/  CS2R R20, SRZ ;  /* 0x0000000000147805 */ /* 0x000fe4000001ff00 */
[----:B------:R-:W-:Y:S01]  /*0330*/  CS2R R22, SRZ ;  /* 0x0000000000167805 */ /* 0x000fe2000001ff00 */
[----:B------:R-:W-:Y:S01]  /*0340*/  IMAD R43, R57, 0x200, R54 ;  /* 0x00000200392b7824 */ /* 0x000fe200078e0236 */
[----:B------:R1:W3:Y:S01]  /*0350*/  @!P0 LDG.E.EL.128 R24, desc[UR6][R38.64] ;  /* 0x0000000626188981 */ /* 0x0002e2000c2e1d00 */
[----:B------:R-:W-:Y:S01]  /*0360*/  IMAD R41, R49, 0x200, R48 ;  /* 0x0000020031297824 */ /* 0x000fe200078e0230 */
[----:B------:R-:W-:Y:S01]  /*0370*/  CS2R R32, SRZ ;  /* 0x0000000000207805 */ /* 0x000fe2000001ff00 */
[----:B------:R-:W-:Y:S01]  /*0380*/  IMAD.WIDE R46, R47, 0x4, R62 ;  /* 0x000000042f2e7825 */ /* 0x000fe200078e023e */
[----:B------:R4:W5:Y:S01]  /*0390*/  @!P0 LDG.E.EL.128 R28, desc[UR6][R44.64] ;  /* 0x000000062c1c8981 */ /* 0x000962000c2e1d00 */
[----:B------:R-:W-:-:S02]  /*03a0*/  CS2R R34, SRZ ;  /* 0x0000000000227805 */ /* 0x000fc4000001ff00 */
[----:B------:R-:W-:Y:S01]  /*03b0*/  IMAD.WIDE R42, R43, 0x4, R68 ;  /* 0x000000042b2a7825 */ /* 0x000fe200078e0244 */
[----:B-1----:R-:W-:-:S03]  /*03c0*/  CS2R R38, SRZ ;  /* 0x0000000000267805 */ /* 0x002fc6000001ff00 */
[--C-:B------:R-:W-:Y:S01]  /*03d0*/  IMAD.WIDE R40, R41, 0x4, R62.reuse ;  /* 0x0000000429287825 */ /* 0x100fe200078e023e */
[----:B------:R1:W3:Y:S03]  /*03e0*/  @!P0 LDG.E.EL.128 R16, desc[UR6][R42.64] ;  /* 0x000000062a108981 */ /* 0x0002e6000c2e1d00 */
[----:B----4-:R-:W-:Y:S01]  /*03f0*/  IMAD.WIDE R44, R51, 0x4, R62 ;  /* 0x00000004332c7825 */ /* 0x010fe200078e023e */
[----:B------:R4:W5:Y:S03]  /*0400*/  @!P0 LDG.E.EL.128 R36, desc[UR6][R46.64] ;  /* 0x000000062e248981 */ /* 0x000966000c2e1d00 */
[----:B------:R-:W-:Y:S01]  /*0410*/  IMAD R71, R57, 0x200, R6 ;  /* 0x0000020039477824 */ /* 0x000fe200078e0206 */
[----:B------:R4:W3:Y:S01]  /*0420*/  @!P0 LDG.E.EL.128 R20, desc[UR6][R40.64] ;  /* 0x0000000628148981 */ /* 0x0008e2000c2e1d00 */
[----:B-1----:R-:W-:-:S03]  /*0430*/  CS2R R42, SRZ ;  /* 0x00000000002a7805 */ /* 0x002fc6000001ff00 */
[----:B------:R1:W3:Y:S01]  /*0440*/  @!P0 LDG.E.EL.128 R32, desc[UR6][R44.64] ;  /* 0x000000062c208981 */ /* 0x0002e2000c2e1d00 */
[----:B------:R-:W-:Y:S01]  /*0450*/  IMAD.WIDE R70, R71, 0x4, R68 ;  /* 0x0000000447467825 */ /* 0x000fe200078e0244 */
[----:B----4-:R-:W-:Y:S02]  /*0460*/  CS2R R46, SRZ ;  /* 0x00000000002e7805 */ /* 0x010fe4000001ff00 */
[----:B0-----:R-:W-:Y:S02]  /*0470*/  CS2R R40, SRZ ;  /* 0x0000000000287805 */ /* 0x001fe4000001ff00 */
[----:B-1----:R-:W-:-:S04]  /*0480*/  CS2R R44, SRZ ;  /* 0x00000000002c7805 */ /* 0x002fc8000001ff00 */
[----:B------:R-:W4:Y:S01]  /*0490*/  @!P0 LDG.E.EL.128 R40, desc[UR6][R70.64] ;  /* 0x0000000646288981 */ /* 0x000f22000c2e1d00 */
[----:B--2---:R-:W-:Y:S01]  /*04a0*/  FMUL R50, R13, R9 ;  /* 0x000000090d327220 */ /* 0x004fe20000400000 */
[----:B------:R-:W-:Y:S01]  /*04b0*/  LEA R13, R49, R6, 0x9 ;  /* 0x00000006310d7211 */ /* 0x000fe200078e48ff */
[----:B------:R-:W-:-:S04]  /*04c0*/  FMUL R61, R12, R8 ;  /* 0x000000080c3d7220 */ /* 0x000fc80000400000 */
[----:B------:R-:W-:-:S05]  /*04d0*/  IMAD.WIDE R12, R13, 0x4, R62 ;  /* 0x000000040d0c7825 */ /* 0x000fca00078e023e */
[----:B------:R0:W4:Y:S01]  /*04e0*/  @!P0 LDG.E.EL.128 R44, desc[UR6][R12.64] ;  /* 0x000000060c2c8981 */ /* 0x000122000c2e1d00 */
[----:B------:R-:W-:Y:S01]  /*04f0*/  LOP3.LUT R51, R4, 0x30, R3, 0xfe, !PT ;  /* 0x0000003004337812 */ /* 0x000fe200078efe03 */
[----:B------:R-:W-:Y:S01]  /*0500*/  FMUL R65, R14, R10 ;  /* 0x0000000a0e417220 */ /* 0x000fe20000400000 */
[----:B------:R-:W-:Y:S01]  /*0510*/  FMUL R8, R15, R11 ;  /* 0x0000000b0f087220 */ /* 0x000fe20000400000 */
[----:B------:R-:W-:Y:S02]  /*0520*/  CS2R R10, SRZ ;  /* 0x00000000000a7805 */ /* 0x000fe4000001ff00 */
[----:B------:R-:W-:Y:S01]  /*0530*/  CS2R R14, SRZ ;  /* 0x00000000000e7805 */ /* 0x000fe2000001ff00 */
[----:B------:R-:W-:Y:S01]  /*0540*/  IMAD R73, R7, 0x200, R6 ;  /* 0x0000020007497824 */ /* 0x000fe200078e0206 */
[----:B0-----:R-:W-:Y:S01]  /*0550*/  CS2R R12, SRZ ;  /* 0x00000000000c7805 */ /* 0x001fe2000001ff00 */
[----:B-----5:R-:W-:Y:S01]  /*0560*/  FFMA R50, R37, R29, R50 ;  /* 0x0000001d25327223 */ /* 0x020fe20000000032 */
[----:B------:R-:W-:Y:S01]  /*0570*/  LEA.HI R37, R0, R51, RZ, 0xc ;  /* 0x0000003300257211 */ /* 0x000fe200078f60ff */
[----:B---3--:R-:W-:Y:S01]  /*0580*/  FMUL R67, R20, R16 ;  /* 0x0000001014437220 */ /* 0x008fe20000400000 */
[----:B------:R-:W-:-:S02]  /*0590*/  FMUL R16, R21, R17 ;  /* 0x0000001115107220 */ /* 0x000fc40000400000 */
[----:B------:R-:W-:Y:S01]  /*05a0*/  SHF.R.S32.HI R37, RZ, 0xc, R37 ;  /* 0x0000000cff257819 */ /* 0x000fe20000011425 */
[----:B------:R-:W-:Y:S01]  /*05b0*/  FMUL R17, R22, R18 ;  /* 0x0000001216117220 */ /* 0x000fe20000400000 */
[----:B------:R-:W-:Y:S01]  /*05c0*/  FFMA R61, R36, R28, R61 ;  /* 0x0000001c243d7223 */ /* 0x000fe2000000003d */
[----:B------:R-:W-:Y:S01]  /*05d0*/  FFMA R65, R38, R30, R65 ;  /* 0x0000001e26417223 */ /* 0x000fe20000000041 */
[----:B------:R-:W-:Y:S01]  /*05e0*/  FFMA R38, R39, R31, R8 ;  /* 0x0000001f27267223 */ /* 0x000fe20000000008 */
[----:B------:R-:W-:Y:S02]  /*05f0*/  IMAD R29, R37, 0x200, R54 ;  /* 0x00000200251d7824 */ /* 0x000fe400078e0236 */
[----:B------:R-:W-:Y:S02]  /*0600*/  IMAD R31, R55, 0x200, R6 ;  /* 0x00000200371f7824 */ /* 0x000fe400078e0206 */
[----:B------:R-:W-:Y:S01]  /*0610*/  FMUL R52, R23, R19 ;  /* 0x0000001317347220 */ /* 0x000fe20000400000 */
[----:B------:R-:W-:-:S02]  /*0620*/  CS2R R8, SRZ ;  /* 0x0000000000087805 */ /* 0x000fc4000001ff00 */
[----:B------:R-:W-:Y:S02]  /*0630*/  CS2R R18, SRZ ;  /* 0x0000000000127805 */ /* 0x000fe4000001ff00 */
[----:B------:R-:W-:Y:S01]  /*0640*/  LEA R75, R37, R6, 0x9 ;  /* 0x00000006254b7211 */ /* 0x000fe200078e48ff */
[----:B------:R-:W-:-:S04]  /*0650*/  IMAD.WIDE R28, R29, 0x4, R68 ;  /* 0x000000041d1c7825 */ /* 0x000fc800078e0244 */
[----:B------:R-:W-:Y:S01]  /*0660*/  FMUL R71, R32, R24 ;  /* 0x0000001820477220 */ /* 0x000fe20000400000 */
[--C-:B------:R-:W-:Y:S01]  /*0670*/  IMAD.WIDE R30, R31, 0x4, R68.reuse ;  /* 0x000000041f1e7825 */ /* 0x100fe200078e0244 */
[----:B------:R-:W-:Y:S02]  /*0680*/  CS2R R20, SRZ ;  /* 0x0000000000147805 */ /* 0x000fe4000001ff00 */
[----:B------:R-:W-:Y:S01]  /*0690*/  CS2R R22, SRZ ;  /* 0x0000000000167805 */ /* 0x000fe2000001ff00 */
[----:B------:R0:W2:Y:S01]  /*06a0*/  @!P0 LDG.E.EL.128 R8, desc[UR6][R28.64] ;  /* 0x000000061c088981 */ /* 0x0000a2000c2e1d00 */
[----:B------:R-:W-:-:S03]  /*06b0*/  IMAD.WIDE R74, R75, 0x4, R68 ;  /* 0x000000044b4a7825 */ /* 0x000fc600078e0244 */
[----:B------:R1:W3:Y:S01]  /*06c0*/  @!P0 LDG.E.EL.128 R12, desc[UR6][R30.64] ;  /* 0x000000061e0c8981 */ /* 0x0002e2000c2e1d00 */
[----:B------:R-:W-:-:S03]  /*06d0*/  IMAD.WIDE R72, R73, 0x4, R62 ;  /* 0x0000000449487825 */ /* 0x000fc600078e023e */
[----:B------:R-:W5:Y:S01]  /*06e0*/  @!P0 LDG.E.EL.128 R20, desc[UR6][R74.64] ;  /* 0x000000064a148981 */ /* 0x000f62000c2e1d00 */
[----:B0-----:R-:W-:Y:S02]  /*06f0*/  CS2R R28, SRZ ;  /* 0x00000000001c7805 */ /* 0x001fe4000001ff00 */
[----:B-1----:R-:W-:-:S06]  /*0700*/  CS2R R30, SRZ ;  /* 0x00000000001e7805 */ /* 0x002fcc000001ff00 */
[----:B------:R-:W3:Y:S01]  /*0710*/  @!P0 LDG.E.EL.128 R28, desc[UR6][R72.64] ;  /* 0x00000006481c8981 */ /* 0x000ee2000c2e1d00 */
[----:B----4-:R-:W-:Y:S01]  /*0720*/  FFMA R36, R45, R41, R16 ;  /* 0x000000292d247223 */ /* 0x010fe20000000010 */
[----:B------:R-:W-:Y:S02]  /*0730*/  IMAD R41, R51, 0x200, R48 ;  /* 0x0000020033297824 */ /* 0x000fe400078e0230 */
[----:B------:R-:W-:Y:S01]  /*0740*/  FFMA R67, R44, R40, R67 ;  /* 0x000000282c437223 */ /* 0x000fe20000000043 */
[----:B------:R-:W-:Y:S01]  /*0750*/  FFMA R39, R46, R42, R17 ;  /* 0x0000002a2e277223 */ /* 0x000fe20000000011 */
[----:B------:R-:W-:Y:S01]  /*0760*/  FMUL R44, R33, R25 ;  /* 0x00000019212c7220 */ /* 0x000fe20000400000 */
[----:B------:R-:W-:Y:S02]  /*0770*/  CS2R R16, SRZ ;  /* 0x0000000000107805 */ /* 0x000fe4000001ff00 */
[----:B------:R-:W-:Y:S01]  /*0780*/  LEA R33, R51, R6, 0x9 ;  /* 0x0000000633217211 */ /* 0x000fe200078e48ff */
[----:B------:R-:W-:-:S04]  /*0790*/  IMAD.WIDE R40, R41, 0x4, R62 ;  /* 0x0000000429287825 */ /* 0x000fc800078e023e */
[----:B------:R-:W-:Y:S01]  /*07a0*/  FMUL R45, R34, R26 ;  /* 0x0000001a222d7220 */ /* 0x000fe20000400000 */
[----:B------:R-:W-:Y:S01]  /*07b0*/  FMUL R46, R35, R27 ;  /* 0x0000001b232e7220 */ /* 0x000fe20000400000 */
[----:B------:R-:W-:Y:S02]  /*07c0*/  CS2R R24, SRZ ;  /* 0x0000000000187805 */ /* 0x000fe4000001ff00 */
[----:B------:R-:W-:Y:S01]  /*07d0*/  CS2R R26, SRZ ;  /* 0x00000000001a7805 */ /* 0x000fe2000001ff00 */
[----:B------:R-:W-:Y:S01]  /*07e0*/  IMAD.WIDE R32, R33, 0x4, R62 ;  /* 0x0000000421207825 */ /* 0x000fe200078e023e */
[----:B------:R0:W2:Y:S04]  /*07f0*/  @!P0 LDG.E.EL.128 R16, desc[UR6][R40.64] ;  /* 0x0000000628108981 */ /* 0x0000a8000c2e1d00 */
[----:B------:R1:W5:Y:S01]  /*0800*/  @!P0 LDG.E.EL.128 R24, desc[UR6][R32.64] ;  /* 0x0000000620188981 */ /* 0x000362000c2e1d00 */
[----:B------:R-:W-:Y:S01]  /*0810*/  VIADD R54, R6, 0x1000000 ;  /* 0x0100000006367836 */ /* 0x000fe20000000000 */
[----:B------:R-:W-:Y:S01]  /*0820*/  CS2R R34, SRZ ;  /* 0x0000000000227805 */ /* 0x000fe2000001ff00 */
[----:B0-----:R-:W-:Y:S01]  /*0830*/  FFMA R40, R47, R43, R52 ;  /* 0x0000002b2f287223 */ /* 0x001fe20000000034 */
[----:B-1----:R-:W-:Y:S01]  /*0840*/  CS2R R32, SRZ ;  /* 0x0000000000207805 */ /* 0x002fe2000001ff00 */
[----:B---3--:R-:W-:Y:S01]  /*0850*/  FFMA R43, R28, R12, R71 ;  /* 0x0000000c1c2b7223 */ /* 0x008fe20000000047 */
[----:B------:R-:W-:Y:S01]  /*0860*/  FFMA R44, R29, R13, R44 ;  /* 0x0000000d1d2c7223 */ /* 0x000fe2000000002c */
[----:B------:R-:W-:Y:S01]  /*0870*/  FFMA R45, R30, R14, R45 ;  /* 0x0000000e1e2d7223 */ /* 0x000fe2000000002d */
[----:B------:R-:W-:Y:S01]  /*0880*/  FFMA R46, R31, R15, R46 ;  /* 0x0000000f1f2e7223 */ /* 0x000fe2000000002e */
[----:B------:R-:W-:-:S02]  /*0890*/  CS2R R12, SRZ ;  /* 0x00000000000c7805 */ /* 0x000fc4000001ff00 */
[----:B------:R-:W-:Y:S01]  /*08a0*/  CS2R R14, SRZ ;  /* 0x00000000000e7805 */ /* 0x000fe2000001ff00 */
[----:B--2---:R-:W-:Y:S01]  /*08b0*/  FMUL R41, R16, R8 ;  /* 0x0000000810297220 */ /* 0x004fe20000400000 */
[----:B------:R-:W-:Y:S01]  /*08c0*/  FMUL R42, R17, R9 ;  /* 0x00000009112a7220 */ /* 0x000fe20000400000 */
[----:B------:R-:W-:-:S03]  /*08d0*/  VIADD R8, R6, 0x1000 ;  /* 0x0000100006087836 */ /* 0x000fc60000000000 */
[----:B-----5:R-:W-:Y:S01]  /*08e0*/  FFMA R42, R25, R21, R42 ;  /* 0x00000015192a7223 */ /* 0x020fe2000000002a */
[----:B------:R-:W-:Y:S02]  /*08f0*/  IMAD R17, R59, 0x200, R8 ;  /* 0x000002003b117824 */ /* 0x000fe400078e0208 */
[----:B------:R-:W-:Y:S02]  /*0900*/  IMAD R21, R53, 0x200, R54 ;  /* 0x0000020035157824 */ /* 0x000fe400078e0236 */
[----:B------:R-:W-:Y:S01]  /*0910*/  FFMA R41, R24, R20, R41 ;  /* 0x0000001418297223 */ /* 0x000fe20000000029 */
[----:B------:R-:W-:-:S04]  /*0920*/  IMAD.WIDE R16, R17, 0x4, R68 ;  /* 0x0000000411107825 */ /* 0x000fc800078e0244 */
[----:B------:R-:W-:Y:S01]  /*0930*/  IMAD.WIDE R20, R21, 0x4, R62 ;  /* 0x0000000415147825 */ /* 0x000fe200078e023e */
[----:B------:R0:W2:Y:S04]  /*0940*/  @!P0 LDG.E.EL.128 R12, desc[UR6][R16.64] ;  /* 0x00000006100c8981 */ /* 0x0000a8000c2e1d00 */
[----:B------:R1:W2:Y:S01]  /*0950*/  @!P0 LDG.E.EL.128 R32, desc[UR6][R20.64] ;  /* 0x0000000614208981 */ /* 0x0002a2000c2e1d00 */
[----:B------:R-:W-:Y:S01]  /*0960*/  FMUL R48, R19, R11 ;  /* 0x0000000b13307220 */ /* 0x000fe20000400000 */
[----:B------:R-:W-:Y:S02]  /*0970*/  LEA R25, R57, R8, 0x9 ;  /* 0x0000000839197211 */ /* 0x000fe400078e48ff */
[----:B------:R-:W-:Y:S01]  /*0980*/  LEA R11, R49, R54, 0x9 ;  /* 0x00000036310b7211 */ /* 0x000fe200078e48ff */
[----:B------:R-:W-:Y:S01]  /*0990*/  FMUL R47, R18, R10 ;  /* 0x0000000a122f7220 */ /* 0x000fe20000400000 */
[----:B------:R-:W-:-:S02]  /*09a0*/  CS2R R28, SRZ ;  /* 0x00000000001c7805 */ /* 0x000fc4000001ff00 */
[----:B------:R-:W-:Y:S02]  /*09b0*/  CS2R R30, SRZ ;  /* 0x00000000001e7805 */ /* 0x000fe4000001ff00 */
[----:B0-----:R-:W-:Y:S02]  /*09c0*/  CS2R R16, SRZ ;  /* 0x0000000000107805 */ /* 0x001fe4000001ff00 */
[----:B------:R-:W-:Y:S01]  /*09d0*/  CS2R R18, SRZ ;  /* 0x0000000000127805 */ /* 0x000fe2000001ff00 */
[----:B------:R-:W-:-:S04]  /*09e0*/  IMAD.WIDE R24, R25, 0x4, R68 ;  /* 0x0000000419187825 */ /* 0x000fc800078e0244 */
[----:B------:R-:W-:Y:S01]  /*09f0*/  IMAD.WIDE R10, R11, 0x4, R62 ;  /* 0x000000040b0a7825 */ /* 0x000fe200078e023e */
[----:B------:R0:W3:Y:S04]  /*0a00*/  @!P0 LDG.E.EL.128 R28, desc[UR6][R24.64] ;  /* 0x00000006181c8981 */ /* 0x0000e8000c2e1d00 */
[----:B------:R4:W3:Y:S01]  /*0a10*/  @!P0 LDG.E.EL.128 R16, desc[UR6][R10.64] ;  /* 0x000000060a108981 */ /* 0x0008e2000c2e1d00 */
[----:B------:R-:W-:Y:S01]  /*0a20*/  FFMA R47, R26, R22, R47 ;  /* 0x000000161a2f7223 */ /* 0x000fe2000000002f */
[----:B------:R-:W-:Y:S01]  /*0a30*/  FFMA R48, R27, R23, R48 ;  /* 0x000000171b307223 */ /* 0x000fe20000000030 */
[----:B-1----:R-:W-:Y:S02]  /*0a40*/  CS2R R20, SRZ ;  /* 0x0000000000147805 */ /* 0x002fe4000001ff00 */
[----:B------:R-:W-:-:S02]  /*0a50*/  CS2R R22, SRZ ;  /* 0x0000000000167805 */ /* 0x000fc4000001ff00 */
[----:B------:R-:W-:Y:S02]  /*0a60*/  CS2R R26, SRZ ;  /* 0x00000000001a7805 */ /* 0x000fe4000001ff00 */
[----:B0-----:R-:W-:Y:S01]  /*0a70*/  CS2R R24, SRZ ;  /* 0x0000000000187805 */ /* 0x001fe2000001ff00 */
[----:B------:R-:W-:Y:S01]  /*0a80*/  IMAD R71, R51, 0x200, R54 ;  /* 0x0000020033477824 */ /* 0x000fe200078e0236 */
[----:B----4-:R-:W-:Y:S01]  /*0a90*/  CS2R R10, SRZ ;  /* 0x00000000000a7805 */ /* 0x010fe2000001ff00 */
[----:B--2---:R-:W-:Y:S01]  /*0aa0*/  FFMA R50, R33, R13, R50 ;  /* 0x0000000d21327223 */ /* 0x004fe20000000032 */
[----:B------:R-:W-:Y:S01]  /*0ab0*/  FFMA R52, R35, R15, R38 ;  /* 0x0000000f23347223 */ /* 0x000fe20000000026 */
[----:B------:R-:W-:Y:S02]  /*0ac0*/  IMAD R33, R55, 0x200, R8 ;  /* 0x0000020037217824 */ /* 0x000fe400078e0208 */
[----:B------:R-:W-:Y:S02]  /*0ad0*/  IMAD R15, R7, 0x200, R54 ;  /* 0x00000200070f7824 */ /* 0x000fe400078e0236 */
[----:B------:R-:W-:Y:S01]  /*0ae0*/  FFMA R61, R32, R12, R61 ;  /* 0x0000000c203d7223 */ /* 0x000fe2000000003d */
[----:B------:R-:W-:Y:S01]  /*0af0*/  FFMA R65, R34, R14, R65 ;  /* 0x0000000e22417223 */ /* 0x000fe20000000041 */
[----:B------:R-:W-:-:S04]  /*0b00*/  IMAD.WIDE R32, R33, 0x4, R68 ;  /* 0x0000000421207825 */ /* 0x000fc800078e0244 */
[----:B------:R-:W-:Y:S01]  /*0b10*/  IMAD.WIDE R14, R15, 0x4, R62 ;  /* 0x000000040f0e7825 */ /* 0x000fe200078e023e */
[----:B------:R-:W2:Y:S04]  /*0b20*/  @!P0 LDG.E.EL.128 R20, desc[UR6][R32.64] ;  /* 0x0000000620148981 */ /* 0x000ea8000c2e1d00 */
[----:B------:R0:W2:Y:S01]  /*0b30*/  @!P0 LDG.E.EL.128 R24, desc[UR6][R14.64] ;  /* 0x000000060e188981 */ /* 0x0000a2000c2e1d00 */
[----:B------:R-:W-:Y:S02]  /*0b40*/  LEA R35, R37, R8, 0x9 ;  /* 0x0000000825237211 */ /* 0x000fe400078e48ff */
[----:B------:R-:W-:Y:S02]  /*0b50*/  CS2R R8, SRZ ;  /* 0x0000000000087805 */ /* 0x000fe4000001ff00 */
[----:B------:R-:W-:Y:S01]  /*0b60*/  CS2R R12, SRZ ;  /* 0x00000000000c7805 */ /* 0x000fe2000001ff00 */
[----:B------:R-:W-:Y:S01]  /*0b70*/  IMAD.WIDE R34, R35, 0x4, R68 ;  /* 0x0000000423227825 */ /* 0x000fe200078e0244 */
[----:B0-----:R-:W-:-:S03]  /*0b80*/  CS2R R14, SRZ ;  /* 0x00000000000e7805 */ /* 0x001fc6000001ff00 */
[----:B------:R-:W-:Y:S01]  /*0b90*/  IMAD.WIDE R32, R71, 0x4, R62 ;  /* 0x0000000447207825 */ /* 0x000fe200078e023e */
[----:B------:R0:W4:Y:S04]  /*0ba0*/  @!P0 LDG.E.EL.128 R8, desc[UR6][R34.64] ;  /* 0x0000000622088981 */ /* 0x000128000c2e1d00 */
[----:B------:R1:W4:Y:S01]  /*0bb0*/  @!P0 LDG.E.EL.128 R12, desc[UR6][R32.64] ;  /* 0x00000006200c8981 */ /* 0x000322000c2e1d00 */
[----:B---3--:R-:W-:Y:S01]  /*0bc0*/  FFMA R67, R16, R28, R67 ;  /* 0x0000001c10437223 */ /* 0x008fe20000000043 */
[C---:B------:R-:W-:Y:S02]  /*0bd0*/  VIADD R16, R6.reuse, 0x1800 ;  /* 0x0000180006107836 */ /* 0x040fe40000000000 */
[----:B------:R-:W-:Y:S01]  /*0be0*/  FFMA R56, R19, R31, R40 ;  /* 0x0000001f13387223 */ /* 0x000fe20000000028 */
[----:B------:R-:W-:-:S02]  /*0bf0*/  VIADD R40, R6, 0x1800000 ;  /* 0x0180000006287836 */ /* 0x000fc40000000000 */
[--C-:B------:R-:W-:Y:S01]  /*0c00*/  IMAD R73, R57, 0x200, R16.reuse ;  /* 0x0000020039497824 */ /* 0x100fe200078e0210 */
[-C--:B------:R-:W-:Y:S01]  /*0c10*/  LEA R59, R59, R16.reuse, 0x9 ;  /* 0x000000103b3b7211 */ /* 0x080fe200078e48ff */
[----:B------:R-:W-:Y:S01]  /*0c20*/  IMAD R71, R55, 0x200, R16 ;  /* 0x0000020037477824 */ /* 0x000fe200078e0210 */
[----:B------:R-:W-:Y:S01]  /*0c30*/  LEA R37, R37, R16, 0x9 ;  /* 0x0000001025257211 */ /* 0x000fe200078e48ff */
[----:B------:R-:W-:-:S04]  /*0c40*/  IMAD.WIDE R72, R73, 0x4, R68 ;  /* 0x0000000449487825 */ /* 0x000fc800078e0244 */
[----:B0-----:R-:W-:-:S04]  /*0c50*/  IMAD.WIDE R34, R59, 0x4, R68 ;  /* 0x000000043b227825 */ /* 0x001fc800078e0244 */
[----:B------:R-:W-:-:S04]  /*0c60*/  IMAD.WIDE R70, R71, 0x4, R68 ;  /* 0x0000000447467825 */ /* 0x000fc800078e0244 */
[----:B------:R-:W-:Y:S01]  /*0c70*/  FFMA R54, R17, R29, R36 ;  /* 0x0000001d11367223 */ /* 0x000fe20000000024 */
[----:B------:R-:W-:-:S04]  /*0c80*/  IMAD.WIDE R68, R37, 0x4, R68 ;  /* 0x0000000425447825 */ /* 0x000fc800078e0244 */
[----:B------:R-:W-:Y:S01]  /*0c90*/  FFMA R55, R18, R30, R39 ;  /* 0x0000001e12377223 */ /* 0x000fe20000000027 */
[----:B------:R-:W-:Y:S01]  /*0ca0*/  IMAD R37, R53, 0x200, R40 ;  /* 0x0000020035257824 */ /* 0x000fe200078e0228 */
[----:B------:R-:W-:Y:S02]  /*0cb0*/  CS2R R16, SRZ ;  /* 0x0000000000107805 */ /* 0x000fe4000001ff00 */
[----:B------:R-:W-:Y:S01]  /*0cc0*/  CS2R R18, SRZ ;  /* 0x0000000000127805 */ /* 0x000fe2000001ff00 */
[----:B------:R-:W-:-:S05]  /*0cd0*/  IMAD.WIDE R36, R37, 0x4, R62 ;  /* 0x0000000425247825 */ /* 0x000fca00078e023e */
[----:B------:R0:W3:Y:S01]  /*0ce0*/  @!P0 LDG.E.EL.128 R16, desc[UR6][R34.64] ;  /* 0x0000000622108981 */ /* 0x0000e2000c2e1d00 */
[----:B-1----:R-:W-:Y:S02]  /*0cf0*/  CS2R R32, SRZ ;  /* 0x0000000000207805 */ /* 0x002fe4000001ff00 */
[----:B------:R-:W-:Y:S01]  /*0d00*/  CS2R R38, SRZ ;  /* 0x0000000000267805 */ /* 0x000fe2000001ff00 */
[--C-:B------:R-:W-:Y:S01]  /*0d10*/  IMAD R7, R7, 0x200, R40.reuse ;  /* 0x0000020007077824 */ /* 0x100fe200078e0228 */
[----:B------:R-:W-:Y:S01]  /*0d20*/  CS2R R28, SRZ ;  /* 0x00000000001c7805 */ /* 0x000fe2000001ff00 */
[----:B------:R-:W-:Y:S01]  /*0d30*/  IMAD R51, R51, 0x200, R40 ;  /* 0x0000020033337824 */ /* 0x000fe200078e0228 */
[----:B0-----:R-:W-:Y:S02]  /*0d40*/  CS2R R34, SRZ ;  /* 0x0000000000227805 */ /* 0x001fe4000001ff00 */
[----:B------:R-:W-:-:S04]  /*0d50*/  CS2R R30, SRZ ;  /* 0x00000000001e7805 */ /* 0x000fc8000001ff00 */
[----:B------:R0:W5:Y:S04]  /*0d60*/  @!P0 LDG.E.EL.128 R32, desc[UR6][R68.64] ;  /* 0x0000000644208981 */ /* 0x000168000c2e1d00 */
[----:B------:R-:W3:Y:S01]  /*0d70*/  @!P0 LDG.E.EL.128 R28, desc[UR6][R70.64] ;  /* 0x00000006461c8981 */ /* 0x000ee2000c2e1d00 */
[----:B0-----:R-:W-:-:S04]  /*0d80*/  IMAD.WIDE R68, R7, 0x4, R62 ;  /* 0x0000000407447825 */ /* 0x001fc800078e023e */
[----:B--2---:R-:W-:Y:S01]  /*0d90*/  FFMA R57, R24, R20, R43 ;  /* 0x0000001418397223 */ /* 0x004fe2000000002b */
[----:B------:R-:W-:Y:S01]  /*0da0*/  FFMA R58, R25, R21, R44 ;  /* 0x00000015193a7223 */ /* 0x000fe2000000002c */
[----:B------:R-:W-:Y:S01]  /*0db0*/  FFMA R59, R26, R22, R45 ;  /* 0x000000161a3b7223 */ /* 0x000fe2000000002d */
[----:B------:R-:W-:Y:S01]  /*0dc0*/  FFMA R60, R27, R23, R46 ;  /* 0x000000171b3c7223 */ /* 0x000fe2000000002e */
[----:B------:R-:W-:Y:S02]  /*0dd0*/  CS2R R20, SRZ ;  /* 0x0000000000147805 */ /* 0x000fe4000001ff00 */
[----:B------:R-:W-:-:S06]  /*0de0*/  CS2R R22, SRZ ;  /* 0x0000000000167805 */ /* 0x000fcc000001ff00 */
[----:B------:R0:W3:Y:S01]  /*0df0*/  @!P0 LDG.E.EL.128 R20, desc[UR6][R36.64] ;  /* 0x0000000624148981 */ /* 0x0000e2000c2e1d00 */
[----:B----4-:R-:W-:Y:S01]  /*0e00*/  FFMA R6, R13, R9, R42 ;  /* 0x000000090d067223 */ /* 0x010fe2000000002a */
[----:B------:R-:W-:Y:S01]  /*0e10*/  LEA R13, R49, R40, 0x9 ;  /* 0x00000028310d7211 */ /* 0x000fe200078e48ff */
[----:B------:R-:W-:Y:S01]  /*0e20*/  FFMA R53, R12, R8, R41 ;  /* 0x000000080c357223 */ /* 0x000fe20000000029 */
[----:B------:R-:W-:Y:S02]  /*0e30*/  CS2R R24, SRZ ;  /* 0x0000000000187805 */ /* 0x000fe4000001ff00 */
[----:B------:R-:W-:Y:S02]  /*0e40*/  CS2R R26, SRZ ;  /* 0x00000000001a7805 */ /* 0x000fe4000001ff00 */
[----:B0-----:R-:W-:Y:S01]  /*0e50*/  CS2R R36, SRZ ;  /* 0x0000000000247805 */ /* 0x001fe2000001ff00 */
[----:B------:R-:W-:Y:S01]  /*0e60*/  IMAD.WIDE R12, R13, 0x4, R62 ;  /* 0x000000040d0c7825 */ /* 0x000fe200078e023e */
[----:B------:R-:W-:-:S02]  /*0e70*/  CS2R R40, SRZ ;  /* 0x0000000000287805 */ /* 0x000fc4000001ff00 */
[----:B------:R-:W-:Y:S01]  /*0e80*/  CS2R R42, SRZ ;  /* 0x00000000002a7805 */ /* 0x000fe2000001ff00 */
[----:B------:R-:W-:Y:S01]  /*0e90*/  FFMA R9, R14, R10, R47 ;  /* 0x0000000a0e097223 */ /* 0x000fe2000000002f */
[----:B------:R-:W2:Y:S01]  /*0ea0*/  @!P0 LDG.E.EL.128 R24, desc[UR6][R72.64] ;  /* 0x0000000648188981 */ /* 0x000ea2000c2e1d00 */
[----:B------:R-:W-:Y:S02]  /*0eb0*/  CS2R R44, SRZ ;  /* 0x00000000002c7805 */ /* 0x000fe4000001ff00 */
[----:B------:R-:W-:Y:S01]  /*0ec0*/  CS2R R46, SRZ ;  /* 0x00000000002e7805 */ /* 0x000fe2000001ff00 */
[----:B------:R0:W2:Y:S01]  /*0ed0*/  @!P0 LDG.E.EL.128 R36, desc[UR6][R12.64] ;  /* 0x000000060c248981 */ /* 0x0000a2000c2e1d00 */
[----:B------:R-:W-:-:S03]  /*0ee0*/  IMAD.WIDE R62, R51, 0x4, R62 ;  /* 0x00000004333e7825 */ /* 0x000fc600078e023e */
[----:B------:R-:W4:Y:S04]  /*0ef0*/  @!P0 LDG.E.EL.128 R40, desc[UR6][R68.64] ;  /* 0x0000000644288981 */ /* 0x000f28000c2e1d00 */
[----:B------:R-:W5:Y:S01]  /*0f00*/  @!P0 LDG.E.EL.128 R44, desc[UR6][R62.64] ;  /* 0x000000063e2c8981 */ /* 0x000f62000c2e1d00 */
[----:B------:R-:W1:Y:S01]  /*0f10*/  S2R R7, SR_TID.X ;  /* 0x0000000000077919 */ /* 0x000e620000002100 */
[----:B------:R-:W0:Y:S01]  /*0f20*/  S2UR UR5, SR_CgaCtaId ;  /* 0x00000000000579c3 */ /* 0x000e220000008800 */
[----:B------:R-:W-:Y:S01]  /*0f30*/  UMOV UR4, 0x400 ;  /* 0x0000040000047882 */ /* 0x000fe20000000000 */
[----:B------:R-:W-:Y:S01]  /*0f40*/  FFMA R48, R15, R11, R48 ;  /* 0x0000000b0f307223 */ /* 0x000fe20000000030 */
[----:B0-----:R-:W-:Y:S01]  /*0f50*/  UPRMT UR4, UR5, 0x654, UR4 ;  /* 0x0000065405047896 */ /* 0x001fe20008000004 */
[----:B-1----:R-:W-:-:S04]  /*0f60*/  SHF.L.U32 R8, R7, 0x8, RZ ;  /* 0x0000000807087819 */ /* 0x002fc800000006ff */
[----:B------:R-:W-:-:S04]  /*0f70*/  LOP3.LUT R8, R8, 0xf00, RZ, 0xc0, !PT ;  /* 0x00000f0008087812 */ /* 0x000fc800078ec0ff */
[C---:B------:R-:W-:Y:S02]  /*0f80*/  LOP3.LUT R10, R8.reuse, 0x40, RZ, 0xfc, !PT ;  /* 0x00000040080a7812 */ /* 0x040fe400078efcff */
[C---:B------:R-:W-:Y:S02]  /*0f90*/  LOP3.LUT R12, R8.reuse, 0x80, RZ, 0xfc, !PT ;  /* 0x00000080080c7812 */ /* 0x040fe400078efcff */
[----:B------:R-:W-:Y:S02]  /*0fa0*/  LOP3.LUT R13, R8, 0xc0, RZ, 0xfc, !PT ;  /* 0x000000c0080d7812 */ /* 0x000fe400078efcff */
[----:B------:R-:W-:Y:S02]  /*0fb0*/  LEA.HI R10, R10, UR4, RZ, 0x1e ;  /* 0x000000040a0a7c11 */ /* 0x000fe4000f8ff0ff */
[----:B------:R-:W-:Y:S02]  /*0fc0*/  LEA.HI R12, R12, UR4, RZ, 0x1e ;  /* 0x000000040c0c7c11 */ /* 0x000fe4000f8ff0ff */
[----:B------:R-:W-:Y:S01]  /*0fd0*/  LEA.HI R14, R13, UR4, RZ, 0x1e ;  /* 0x000000040d0e7c11 */ /* 0x000fe2000f8ff0ff */
[----:B---3--:R-:W-:Y:S01]  /*0fe0*/  FFMA R17, R21, R17, R50 ;  /* 0x0000001115117223 */ /* 0x008fe20000000032 */
[----:B------:R-:W-:-:S04]  /*0ff0*/  SHF.R.U32.HI R21, RZ, 0x4, R7 ;  /* 0x00000004ff157819 */ /* 0x000fc80000011607 */
[----:B------:R-:W-:-:S04]  /*1000*/  SGXT.U32 R21, R21, 0x4 ;  /* 0x000000041515781a */ /* 0x000fc80000000000 */
[C---:B------:R-:W-:Y:S02]  /*1010*/  LOP3.LUT R21, R8.reuse, R21, RZ, 0xfc, !PT ;  /* 0x0000001508157212 */ /* 0x040fe400078efcff */
[----:B------:R-:W-:Y:S01]  /*1020*/  LEA.HI R8, R8, UR4, RZ, 0x1e ;  /* 0x0000000408087c11 */ /* 0x000fe2000f8ff0ff */
[----:B------:R-:W-:Y:S01]  /*1030*/  FFMA R16, R20, R16, R61 ;  /* 0x0000001014107223 */ /* 0x000fe2000000003d */
[----:B------:R-:W-:Y:S01]  /*1040*/  FFMA R65, R22, R18, R65 ;  /* 0x0000001216417223 */ /* 0x000fe20000000041 */
[C---:B------:R-:W-:Y:S02]  /*1050*/  IMAD R20, R21.reuse, 0x4, R12 ;  /* 0x0000000415147824 */ /* 0x040fe400078e020c */
[C---:B------:R-:W-:Y:S01]  /*1060*/  IMAD R13, R21.reuse, 0x4, R8 ;  /* 0x00000004150d7824 */ /* 0x040fe200078e0208 */
[----:B------:R-:W-:Y:S01]  /*1070*/  LEA R8, R21, R10, 0x2 ;  /* 0x0000000a15087211 */ /* 0x000fe200078e10ff */
[----:B------:R-:W-:Y:S01]  /*1080*/  FFMA R52, R23, R19, R52 ;  /* 0x0000001317347223 */ /* 0x000fe20000000034 */
[----:B------:R-:W-:Y:S01]  /*1090*/  LEA R21, R21, R14, 0x2 ;  /* 0x0000000e15157211 */ /* 0x000fe200078e10ff */
[----:B--2---:R-:W-:Y:S01]  /*10a0*/  FFMA R24, R36, R24, R67 ;  /* 0x0000001824187223 */ /* 0x004fe20000000043 */
[----:B------:R0:W-:Y:S01]  /*10b0*/  STS [R13], R16 ;  /* 0x000000100d007388 */ /* 0x0001e20000000800 */
[----:B------:R-:W-:Y:S01]  /*10c0*/  FFMA R25, R37, R25, R54 ;  /* 0x0000001925197223 */ /* 0x000fe20000000036 */
[----:B------:R-:W-:Y:S01]  /*10d0*/  FFMA R55, R38, R26, R55 ;  /* 0x0000001a26377223 */ /* 0x000fe20000000037 */
[----:B------:R-:W-:Y:S01]  /*10e0*/  FFMA R56, R39, R27, R56 ;  /* 0x0000001b27387223 */ /* 0x000fe20000000038 */
[----:B------:R-:W-:Y:S01]  /*10f0*/  STS [R8+0x100], R17 ;  /* 0x0001001108007388 */ /* 0x000fe20000000800 */
[----:B----4-:R-:W-:Y:S01]  /*1100*/  FFMA R28, R40, R28, R57 ;  /* 0x0000001c281c7223 */ /* 0x010fe20000000039 */
[----:B------:R-:W-:-:S02]  /*1110*/  FFMA R29, R41, R29, R58 ;  /* 0x0000001d291d7223 */ /* 0x000fc4000000003a */
[----:B------:R-:W-:Y:S01]  /*1120*/  STS [R20+0x200], R65 ;  /* 0x0002004114007388 */ /* 0x000fe20000000800 */
[----:B------:R-:W-:-:S03]  /*1130*/  FFMA R59, R42, R30, R59 ;  /* 0x0000001e2a3b7223 */ /* 0x000fc6000000003b */
[----:B------:R-:W-:Y:S01]  /*1140*/  STS [R21+0x300], R52 ;  /* 0x0003003415007388 */ /* 0x000fe20000000800 */
[----:B------:R-:W-:-:S03]  /*1150*/  FFMA R60, R43, R31, R60 ;  /* 0x0000001f2b3c7223 */ /* 0x000fc6000000003c */
[----:B------:R-:W-:Y:S01]  /*1160*/  STS [R13+0x40], R24 ;  /* 0x000040180d007388 */ /* 0x000fe20000000800 */
[----:B-----5:R-:W-:-:S03]  /*1170*/  FFMA R32, R44, R32, R53 ;  /* 0x000000202c207223 */ /* 0x020fc60000000035 */
[----:B------:R-:W-:Y:S01]  /*1180*/  STS [R8+0x140], R25 ;  /* 0x0001401908007388 */ /* 0x000fe20000000800 */
[----:B------:R-:W-:Y:S02]  /*1190*/  IMAD.SHL.U32 R22, R7, 0x4, RZ ;  /* 0x0000000407167824 */ /* 0x000fe400078e00ff */
[----:B------:R-:W-:Y:S01]  /*11a0*/  FFMA R33, R45, R33, R6 ;  /* 0x000000212d217223 */ /* 0x000fe20000000006 */
[----:B------:R-:W-:Y:S01]  /*11b0*/  STS [R20+0x240], R55 ;  /* 0x0002403714007388 */ /* 0x000fe20000000800 */
[----:B------:R-:W-:-:S03]  /*11c0*/  FFMA R23, R46, R34, R9 ;  /* 0x000000222e177223 */ /* 0x000fc60000000009 */
[----:B------:R-:W-:Y:S01]  /*11d0*/  STS [R21+0x340], R56 ;  /* 0x0003403815007388 */ /* 0x000fe20000000800 */
[----:B------:R-:W-:-:S03]  /*11e0*/  FFMA R48, R47, R35, R48 ;  /* 0x000000232f307223 */ /* 0x000fc60000000030 */
[----:B------:R-:W-:Y:S04]  /*11f0*/  STS [R13+0x80], R28 ;  /* 0x0000801c0d007388 */ /* 0x000fe80000000800 */
[----:B------:R-:W-:Y:S01]  /*1200*/  STS [R8+0x180], R29 ;  /* 0x0001801d08007388 */ /* 0x000fe20000000800 */
[----:B------:R-:W-:-:S03]  /*1210*/  LOP3.LUT R22, R22, 0x3fc, RZ, 0xc0, !PT ;  /* 0x000003fc16167812 */ /* 0x000fc600078ec0ff */
[----:B------:R-:W-:Y:S04]  /*1220*/  STS [R20+0x280], R59 ;  /* 0x0002803b14007388 */ /* 0x000fe80000000800 */
[----:B------:R-:W-:Y:S04]  /*1230*/  STS [R21+0x380], R60 ;  /* 0x0003803c15007388 */ /* 0x000fe80000000800 */
[----:B------:R-:W-:Y:S04]  /*1240*/  STS [R13+0xc0], R32 ;  /* 0x0000c0200d007388 */ /* 0x000fe80000000800 */
[----:B------:R-:W-:Y:S01]  /*1250*/  STS [R8+0x1c0], R33 ;  /* 0x0001c02108007388 */ /* 0x000fe20000000800 */
[----:B------:R-:W-:-:S03]  /*1260*/  LOP3.LUT R6, R22, 0x400, RZ, 0xfc, !PT ;  /* 0x0000040016067812 */ /* 0x000fc600078efcff */
[----:B------:R1:W-:Y:S04]  /*1270*/  STS [R20+0x2c0], R23 ;  /* 0x0002c01714007388 */ /* 0x0003e80000000800 */
[----:B------:R2:W-:Y:S01]  /*1280*/  STS [R21+0x3c0], R48 ;  /* 0x0003c03015007388 */ /* 0x0005e20000000800 */
[----:B------:R-:W-:Y:S02]  /*1290*/  LOP3.LUT R10, R22, 0x800, RZ, 0xfc, !PT ;  /* 0x00000800160a7812 */ /* 0x000fe400078efcff */
[----:B------:R-:W-:Y:S02]  /*12a0*/  SHF.R.U32.HI R6, RZ, 0x2, R6 ;  /* 0x00000002ff067819 */ /* 0x000fe40000011606 */
[----:B------:R-:W-:Y:S02]  /*12b0*/  SHF.R.U32.HI R10, RZ, 0x2, R10 ;  /* 0x00000002ff0a7819 */ /* 0x000fe4000001160a */
[----:B------:R-:W-:-:S02]  /*12c0*/  LOP3.LUT R7, R7, 0xf0, RZ, 0xc0, !PT ;  /* 0x000000f007077812 */ /* 0x000fc400078ec0ff */
[----:B------:R-:W-:Y:S02]  /*12d0*/  LOP3.LUT R6, R6, 0x1f0, RZ, 0xc0, !PT ;  /* 0x000001f006067812 */ /* 0x000fe400078ec0ff */
[----:B------:R-:W-:Y:S02]  /*12e0*/  LOP3.LUT R10, R10, 0x2f0, RZ, 0xc0, !PT ;  /* 0x000002f00a0a7812 */ /* 0x000fe400078ec0ff */
[----:B------:R-:W-:Y:S01]  /*12f0*/  IADD3 R7, R7, UR4, RZ ;  /* 0x0000000407077c10 */ /* 0x000fe2000fffe0ff */
[----:B------:R-:W-:Y:S01]  /*1300*/  VIADD R9, R6, UR4 ;  /* 0x0000000406097c36 */ /* 0x000fe20008000000 */
[----:B------:R-:W-:-:S03]  /*1310*/  IADD3 R11, R10, UR4, RZ ;  /* 0x000000040a0b7c10 */ /* 0x000fc6000fffe0ff */
[C---:B0-----:R-:W-:Y:S01]  /*1320*/  IMAD R16, R22.reuse, 0x4, R7 ;  /* 0x0000000416107824 */ /* 0x041fe200078e0207 */
[----:B------:R-:W-:Y:S01]  /*1330*/  BAR.SYNC.DEFER_BLOCKING 0x0 ;  /* 0x0000000000007b1d */ /* 0x000fe20000010000 */
[C---:B------:R-:W-:Y:S01]  /*1340*/  LEA R12, R22.reuse, R9, 0x2 ;  /* 0x00000009160c7211 */ /* 0x040fe200078e10ff */
[----:B------:R-:W-:Y:S01]  /*1350*/  IMAD R11, R22, 0x4, R11 ;  /* 0x00000004160b7824 */ /* 0x000fe200078e020b */
[----:B------:R-:W-:-:S05]  /*1360*/  LOP3.LUT R7, R4, 0x3c, R5, 0xf8, !PT ;  /* 0x0000003c04077812 */ /* 0x000fca00078ef805 */
[----:B------:R-:W0:Y:S01]  /*1370*/  LDC.64 R4, c[0x0][0x220] ;  /* 0x00008800ff047b82 */ /* 0x000e220000000a00 */
[----:B-1----:R-:W-:Y:S01]  /*1380*/  LEA.HI R20, R0, R7, RZ, 0xc ;  /* 0x0000000700147211 */ /* 0x002fe200078f60ff */
[----:B------:R-:W1:Y:S04]  /*1390*/  LDS.128 R16, [R16] ;  /* 0x0000000010107984 */ /* 0x000e680000000c00 */
[----:B------:R-:W3:Y:S04]  /*13a0*/  LDS.128 R12, [R12+0x1000] ;  /* 0x001000000c0c7984 */ /* 0x000ee80000000c00 */
[----:B------:R-:W4:Y:S01]  /*13b0*/  LDS.128 R8, [R11+0x2000] ;  /* 0x002000000b087984 */ /* 0x000f220000000c00 */
[----:B------:R-:W-:-:S02]  /*13c0*/  SHF.L.U32 R23, R20, 0x9, RZ ;  /* 0x0000000914177819 */ /* 0x000fc400000006ff */
[----:B------:R-:W-:Y:S02]  /*13d0*/  LOP3.LUT R24, R20, 0xfffff000, RZ, 0xc0, !PT ;  /* 0xfffff00014187812 */ /* 0x000fe400078ec0ff */
[----:B--2---:R-:W-:Y:S02]  /*13e0*/  LOP3.LUT R21, R23, 0xffe00000, RZ, 0xc0, !PT ;  /* 0xffe0000017157812 */ /* 0x004fe400078ec0ff */
[----:B------:R-:W-:Y:S02]  /*13f0*/  LOP3.LUT R0, R2, R3, RZ, 0xfc, !PT ;  /* 0x0000000302007212 */ /* 0x000fe400078efcff */
[----:B------:R-:W-:Y:S02]  /*1400*/  LOP3.LUT R6, R2, 0x10, R3, 0xfe, !PT ;  /* 0x0000001002067812 */ /* 0x000fe400078efe03 */
[----:B------:R-:W-:Y:S02]  /*1410*/  LOP3.LUT R20, R2, 0x20, R3, 0xfe, !PT ;  /* 0x0000002002147812 */ /* 0x000fe400078efe03 */
[----:B------:R-:W-:-:S02]  /*1420*/  LOP3.LUT R23, R2, 0x30, R3, 0xfe, !PT ;  /* 0x0000003002177812 */ /* 0x000fc400078efe03 */
[----:B------:R-:W-:Y:S02]  /*1430*/  IADD3 R25, R21, R7, -R24 ;  /* 0x0000000715197210 */ /* 0x000fe40007ffe818 */
[----:B------:R-:W-:Y:S02]  /*1440*/  ISETP.GE.AND P1, PT, R0, 0x200, PT ;  /* 0x000002000000780c */ /* 0x000fe40003f26270 */
[----:B------:R-:W-:Y:S02]  /*1450*/  LOP3.LUT R26, R22, 0xc00, RZ, 0xfc, !PT ;  /* 0x00000c00161a7812 */ /* 0x000fe400078efcff */
[----:B------:R-:W-:Y:S02]  /*1460*/  ISETP.GE.AND P2, PT, R6, 0x200, PT ;  /* 0x000002000600780c */ /* 0x000fe40003f46270 */
[----:B------:R-:W-:Y:S01]  /*1470*/  ISETP.GE.AND P3, PT, R20, 0x200, PT ;  /* 0x000002001400780c */ /* 0x000fe20003f66270 */
[----:B------:R-:W-:Y:S01]  /*1480*/  IMAD R3, R0, 0x1000, R25 ;  /* 0x0000100000037824 */ /* 0x000fe200078e0219 */
[----:B------:R-:W-:-:S02]  /*1490*/  ISETP.GE.AND P0, PT, R23, 0x200, PT ;  /* 0x000002001700780c */ /* 0x000fc40003f06270 */
[----:B------:R-:W-:Y:S01]  /*14a0*/  LEA R7, R6, R25, 0xc ;  /* 0x0000001906077211 */ /* 0x000fe200078e60ff */
[----:B------:R-:W-:Y:S01]  /*14b0*/  IMAD R21, R20, 0x1000, R25 ;  /* 0x0000100014157824 */ /* 0x000fe200078e0219 */
[----:B------:R-:W-:Y:S01]  /*14c0*/  SHF.R.U32.HI R26, RZ, 0x2, R26 ;  /* 0x00000002ff1a7819 */ /* 0x000fe2000001161a */
[----:B0-----:R-:W-:-:S03]  /*14d0*/  IMAD.WIDE R2, R3, 0x4, R4 ;  /* 0x0000000403027825 */ /* 0x001fc600078e0204 */
[----:B------:R-:W-:Y:S01]  /*14e0*/  LOP3.LUT R26, R26, 0x3f0, RZ, 0xc0, !PT ;  /* 0x000003f01a1a7812 */ /* 0x000fe200078ec0ff */
[--C-:B------:R-:W-:Y:S01]  /*14f0*/  IMAD.WIDE R6, R7, 0x4, R4.reuse ;  /* 0x0000000407067825 */ /* 0x100fe200078e0204 */
[----:B-1----:R0:W-:Y:S03]  /*1500*/  @!P1 STG.E.128 desc[UR6][R2.64], R16 ;  /* 0x0000001002009986 */ /* 0x0021e6000c101d06 */
[----:B------:R-:W-:Y:S01]  /*1510*/  IMAD.WIDE R20, R21, 0x4, R4 ;  /* 0x0000000415147825 */ /* 0x000fe200078e0204 */
[----:B------:R-:W-:Y:S01]  /*1520*/  IADD3 R27, R26, UR4, RZ ;  /* 0x000000041a1b7c10 */ /* 0x000fe2000fffe0ff */
[----:B---3--:R0:W-:Y:S04]  /*1530*/  @!P2 STG.E.128 desc[UR6][R6.64], R12 ;  /* 0x0000000c0600a986 */ /* 0x0081e8000c101d06 */
[----:B----4-:R0:W-:Y:S01]  /*1540*/  @!P3 STG.E.128 desc[UR6][R20.64], R8 ;  /* 0x000000081400b986 */ /* 0x0101e2000c101d06 */
[----:B------:R-:W-:Y:S01]  /*1550*/  IMAD R27, R22, 0x4, R27 ;  /* 0x00000004161b7824 */ /* 0x000fe200078e021b */
[----:B0-----:R-:W-:Y:S06]  /*1560*/  @P0 EXIT ;  /* 0x000000000000094d */ /* 0x001fec0003800000 */
[----:B0-----:R-:W0:Y:S01]  /*1570*/  LDS.128 R8, [R27+0x3000] ;  /* 0x003000001b087984 */ /* 0x001e220000000c00 */
[----:B------:R-:W-:-:S05]  /*1580*/  LEA R23, R23, R25, 0xc ;  /* 0x0000001917177211 */ /* 0x000fca00078e60ff */
[----:B------:R-:W-:-:S05]  /*1590*/  IMAD.WIDE R4, R23, 0x4, R4 ;  /* 0x0000000417047825 */ /* 0x000fca00078e0204 */
[----:B0-----:R-:W-:Y:S01]  /*15a0*/  STG.E.128 desc[UR6][R4.64], R8 ;  /* 0x0000000804007986 */ /* 0x001fe2000c101d06 */
[----:B------:R-:W-:Y:S05]  /*15b0*/  EXIT ;  /* 0x000000000000794d */ /* 0x000fea0003800000 */
.L_x_0:
[----:B------:R-:W-:-:S00]  /*15c0*/  BRA `(.L_x_0) ;  /* 0xfffffffc00fc7947 */ /* 0x000fc0000383ffff */
[----:B------:R-:W-:-:S00]  /*15d0*/  NOP ;  /* 0x0000000000007918 */ /* 0x000fc00000000000 */
        /* <DEDUP_REMOVED lines=10> */
.L_x_1:


//--------------------- .nv.shared.triton_poi_fused__softmax_mul_sum_12 --------------------------
	.section	.nv.shared.triton_poi_fused__softmax_mul_sum_12,"aw",@nobits
	.sectionflags	@""
	.align	16
	.zero		1024


//--------------------- .nv.constant0.triton_poi_fused__softmax_mul_sum_12 --------------------------
	.section	.nv.constant0.triton_poi_fused__softmax_mul_sum_12,"a",@progbits
	.sectionflags	@""
	.align	4
.nv.constant0.triton_poi_fused__softmax_mul_sum_12:
	.zero		560
